//
// Generated by NVIDIA NVVM Compiler
//
// Compiler Build ID: CL-36424714
// Cuda compilation tools, release 13.0, V13.0.88
// Based on NVVM 20.0.0
//

.version 9.0
.target sm_100
.address_size 64

	// .globl	merge_path_kernel

.visible .entry merge_path_kernel(
	.param .u64 .ptr .align 1 merge_path_kernel_param_0,
	.param .u32 merge_path_kernel_param_1,
	.param .u64 .ptr .align 1 merge_path_kernel_param_2,
	.param .u32 merge_path_kernel_param_3,
	.param .u64 .ptr .align 1 merge_path_kernel_param_4
)
{


	ret;

}


// ===== COMPILED SASS (sm_100) =====

	.target	sm_100

	.elftype	@"ET_EXEC"


//--------------------- .note.nv.tkinfo           --------------------------
	.section	.note.nv.tkinfo,"",@"SHT_NOTE"
	.sectionflags	@"SHF_NOTE_NV_TKINFO"
	.tkinfo
        /*0018*/ 	.word	0x00000002
        /*0030*/ 	.string	""
        /*0030*/ 	.string	"ptxas"
        /*0030*/ 	.string	"Cuda compilation tools, release 13.0, V13.0.88"
        /*0030*/ 	.string	"Build cuda_13.0.r13.0/compiler.36424714_0"
        /*0030*/ 	.string	"-arch sm_100 -m 64 "



//--------------------- .note.nv.cuinfo           --------------------------
	.section	.note.nv.cuinfo,"",@"SHT_NOTE"
	.sectionflags	@"SHF_NOTE_NV_CUINFO"
        /*0018*/ 	.short	0x0002
        /*001a*/ 	.short	0x0064
        /*001c*/ 	.short	0x0082
	.zero		2


//--------------------- .nv.info                  --------------------------
	.section	.nv.info,"",@"SHT_CUDA_INFO"
	.align	4


	//----- nvinfo : EIATTR_REGCOUNT
	.align		4
        /*0000*/ 	.byte	0x04, 0x2f
        /*0002*/ 	.short	(.L_1 - .L_0)
	.align		4
.L_0:
        /*0004*/ 	.word	index@(merge_path_kernel)
        /*0008*/ 	.word	0x00000004


	//----- nvinfo : EIATTR_FRAME_SIZE
	.align		4
.L_1:
        /*000c*/ 	.byte	0x04, 0x11
        /*000e*/ 	.short	(.L_3 - .L_2)
	.align		4
.L_2:
        /*0010*/ 	.word	index@(merge_path_kernel)
        /*0014*/ 	.word	0x00000000


	//----- nvinfo : EIATTR_MIN_STACK_SIZE
	.align		4
.L_3:
        /*0018*/ 	.byte	0x04, 0x12
        /*001a*/ 	.short	(.L_5 - .L_4)
	.align		4
.L_4:
        /*001c*/ 	.word	index@(merge_path_kernel)
        /*0020*/ 	.word	0x00000000
.L_5:


//--------------------- .nv.compat                --------------------------
	.section	.nv.compat,"",@"SHT_CUDA_COMPAT_INFO"
	.align	4
        /*0000*/ 	.byte	0x02, 0x09, 0x00, 0x00, 0x02, 0x02, 0x01, 0x00, 0x02, 0x05, 0x05, 0x00, 0x03, 0x07, 0x01, 0x01
        /*0010*/ 	.byte	0x02, 0x03, 0x00, 0x00, 0x02, 0x06, 0x01, 0x00, 0x04, 0x0b, 0x08, 0x00, 0x09, 0x00, 0x00, 0x00
        /*0020*/ 	.byte	0x00, 0x00, 0x00, 0x00


//--------------------- .nv.info.merge_path_kernel --------------------------
	.section	.nv.info.merge_path_kernel,"",@"SHT_CUDA_INFO"
	.sectionflags	@""
	.align	4


	//----- nvinfo : EIATTR_CUDA_API_VERSION
	.align		4
        /*0000*/ 	.byte	0x04, 0x37
        /*0002*/ 	.short	(.L_7 - .L_6)
.L_6:
        /*0004*/ 	.word	0x00000082


	//----- nvinfo : EIATTR_KPARAM_INFO
	.align		4
.L_7:
        /*0008*/ 	.byte	0x04, 0x17
        /*000a*/ 	.short	(.L_9 - .L_8)
.L_8:
        /*000c*/ 	.word	0x00000000
        /*0010*/ 	.short	0x0004
        /*0012*/ 	.short	0x0020
        /*0014*/ 	.byte	0x00, 0xf5, 0x21, 0x00


	//----- nvinfo : EIATTR_KPARAM_INFO
	.align		4
.L_9:
        /*0018*/ 	.byte	0x04, 0x17
        /*001a*/ 	.short	(.L_11 - .L_10)
.L_10:
        /*001c*/ 	.word	0x00000000
        /*0020*/ 	.short	0x0003
        /*0022*/ 	.short	0x0018
        /*0024*/ 	.byte	0x00, 0xf0, 0x11, 0x00


	//----- nvinfo : EIATTR_KPARAM_INFO
	.align		4
.L_11:
        /*0028*/ 	.byte	0x04, 0x17
        /*002a*/ 	.short	(.L_13 - .L_12)
.L_12:
        /*002c*/ 	.word	0x00000000
        /*0030*/ 	.short	0x0002
        /*0032*/ 	.short	0x0010
        /*0034*/ 	.byte	0x00, 0xf5, 0x21, 0x00


	//----- nvinfo : EIATTR_KPARAM_INFO
	.align		4
.L_13:
        /*0038*/ 	.byte	0x04, 0x17
        /*003a*/ 	.short	(.L_15 - .L_14)
.L_14:
        /*003c*/ 	.word	0x00000000
        /*0040*/ 	.short	0x0001
        /*0042*/ 	.short	0x0008
        /*0044*/ 	.byte	0x00, 0xf0, 0x11, 0x00


	//----- nvinfo : EIATTR_KPARAM_INFO
	.align		4
.L_15:
        /*0048*/ 	.byte	0x04, 0x17
        /*004a*/ 	.short	(.L_17 - .L_16)
.L_16:
        /*004c*/ 	.word	0x00000000
        /*0050*/ 	.short	0x0000
        /*0052*/ 	.short	0x0000
        /*0054*/ 	.byte	0x00, 0xf5, 0x21, 0x00


	//----- nvinfo : EIATTR_SPARSE_MMA_MASK
	.align		4
.L_17:
        /*0058*/ 	.byte	0x03, 0x50
        /*005a*/ 	.short	0x0000


	//----- nvinfo : EIATTR_MAXREG_COUNT
	.align		4
        /*005c*/ 	.byte	0x03, 0x1b
        /*005e*/ 	.short	0x00ff


	//----- nvinfo : EIATTR_MERCURY_ISA_VERSION
	.align		4
        /*0060*/ 	.byte	0x03, 0x5f
        /*0062*/ 	.short	0x0101


	//----- nvinfo : EIATTR_VRC_CTA_INIT_COUNT
	.align		4
        /*0064*/ 	.byte	0x02, 0x4a
	.zero		1
	.zero		1


	//----- nvinfo : EIATTR_EXIT_INSTR_OFFSETS
	.align		4
        /*0068*/ 	.byte	0x04, 0x1c
        /*006a*/ 	.short	(.L_19 - .L_18)


	//   ....[0]....
.L_18:
        /*006c*/ 	.word	0x00000010


	//----- nvinfo : EIATTR_CBANK_PARAM_SIZE
	.align		4
.L_19:
        /*0070*/ 	.byte	0x03, 0x19
        /*0072*/ 	.short	0x0028


	//----- nvinfo : EIATTR_PARAM_CBANK
	.align		4
        /*0074*/ 	.byte	0x04, 0x0a
        /*0076*/ 	.short	(.L_21 - .L_20)
	.align		4
.L_20:
        /*0078*/ 	.word	index@(.nv.constant0.merge_path_kernel)
        /*007c*/ 	.short	0x0380
        /*007e*/ 	.short	0x0028


	//----- nvinfo : EIATTR_SW_WAR
	.align		4
.L_21:
        /*0080*/ 	.byte	0x04, 0x36
        /*0082*/ 	.short	(.L_23 - .L_22)
.L_22:
        /*0084*/ 	.word	0x00000008
.L_23:


//--------------------- .nv.callgraph             --------------------------
	.section	.nv.callgraph,"",@"SHT_CUDA_CALLGRAPH"
	.align	4
	.sectionentsize	8
	.align		4
        /*0000*/ 	.word	0x00000000
	.align		4
        /*0004*/ 	.word	0xffffffff
	.align		4
        /*0008*/ 	.word	0x00000000
	.align		4
        /*000c*/ 	.word	0xfffffffe
	.align		4
        /*0010*/ 	.word	0x00000000
	.align		4
        /*0014*/ 	.word	0xfffffffd
	.align		4
        /*0018*/ 	.word	0x00000000
	.align		4
        /*001c*/ 	.word	0xfffffffc


//--------------------- .text.merge_path_kernel   --------------------------
	.section	.text.merge_path_kernel,"ax",@progbits
	.align	128
        .global         merge_path_kernel
        .type           merge_path_kernel,@function
        .size           merge_path_kernel,(.L_x_1 - merge_path_kernel)
        .other          merge_path_kernel,@"STO_CUDA_ENTRY STV_DEFAULT"
merge_path_kernel:
.text.merge_path_kernel:
[----:B------:R-:W-:Y:S01]  /*0000*/  LDC R1, c[0x0][0x37c] ;  /* 0x0000df00ff017b82 */ /* 0x000fe20000000800 */
[----:B------:R-:W-:Y:S05]  /*0010*/  EXIT ;  /* 0x000000000000794d */ /* 0x000fea0003800000 */
.L_x_0:
[----:B------:R-:W-:-:S00]  /*0020*/  BRA `(.L_x_0) ;  /* 0xfffffffc00fc7947 */ /* 0x000fc0000383ffff */
[----:B------:R-:W-:-:S00]  /*0030*/  NOP ;  /* 0x0000000000007918 */ /* 0x000fc00000000000 */
        /* <DEDUP_REMOVED lines=12> */
.L_x_1:


//--------------------- .nv.shared.reserved.0     --------------------------
	.section	.nv.shared.reserved.0,"aw",@nobits
	.weak		__nv_reservedSMEM_offset_0_alias
	.size		__nv_reservedSMEM_offset_0_alias, 0, 64
	.other		__nv_reservedSMEM_offset_0_alias,@"STO_CUDA_RESERVED_SHARED STV_DEFAULT"
__nv_reservedSMEM_offset_0_alias:
	.zero		0
	.zero		64


//--------------------- .nv.constant0.merge_path_kernel --------------------------
	.section	.nv.constant0.merge_path_kernel,"a",@progbits
	.sectionflags	@""
	.align	4
.nv.constant0.merge_path_kernel:
	.zero		936


//--------------------- SYMBOLS --------------------------

	.type		.nv.reservedSmem.offset0,@object
	.size		.nv.reservedSmem.offset0,0x4
